	.headerflags	@"EF_CUDA_TEXMODE_UNIFIED EF_CUDA_64BIT_ADDRESS EF_CUDA_ACCELERATORS EF_CUDA_SM90 EF_CUDA_VIRTUAL_SM(EF_CUDA_SM90)"
	.elftype	@"ET_EXEC"


//--------------------- .nv.info                  --------------------------
	.section	.nv.info,"",@"SHT_CUDA_INFO"
	.align	4


	//----- nvinfo : EIATTR_REGCOUNT
	.align		4
        /*0000*/ 	.byte	0x04, 0x2f
        /*0002*/ 	.short	(.L_3 - .L_2)
	.align		4
.L_2:
        /*0004*/ 	.word	index@(triton_poi_fused__native_batch_norm_legit_no_training_add_relu_43)
        /*0008*/ 	.word	0x00000014


	//----- nvinfo : EIATTR_MIN_STACK_SIZE
	.align		4
.L_3:
        /*000c*/ 	.byte	0x04, 0x12
        /*000e*/ 	.short	(.L_5 - .L_4)
	.align		4
.L_4:
        /*0010*/ 	.word	index@(triton_poi_fused__native_batch_norm_legit_no_training_add_relu_43)
        /*0014*/ 	.word	0x00000000


	//----- nvinfo : EIATTR_FRAME_SIZE
	.align		4
.L_5:
        /*0018*/ 	.byte	0x04, 0x11
        /*001a*/ 	.short	(.L_7 - .L_6)
	.align		4
.L_6:
        /*001c*/ 	.word	index@(triton_poi_fused__native_batch_norm_legit_no_training_add_relu_43)
        /*0020*/ 	.word	0x00000000


	//----- nvinfo : EIATTR_MIN_STACK_SIZE
	.align		4
.L_7:
        /*0024*/ 	.byte	0x04, 0x12
        /*0026*/ 	.short	(.L_9 - .L_8)
	.align		4
.L_8:
        /*0028*/ 	.word	index@(triton_poi_fused__native_batch_norm_legit_no_training_add_relu_43)
        /*002c*/ 	.word	0x00000000
.L_9:


//--------------------- .nv.info.triton_poi_fused__native_batch_norm_legit_no_training_add_relu_43 --------------------------
	.section	.nv.info.triton_poi_fused__native_batch_norm_legit_no_training_add_relu_43,"",@"SHT_CUDA_INFO"
	.sectionflags	@""
	.align	4


	//----- nvinfo : EIATTR_CUDA_API_VERSION
	.align		4
        /*0000*/ 	.byte	0x04, 0x37
        /*0002*/ 	.short	(.L_11 - .L_10)
.L_10:
        /*0004*/ 	.word	0x0000007c


	//----- nvinfo : EIATTR_KPARAM_INFO
	.align		4
.L_11:
        /*0008*/ 	.byte	0x04, 0x17
        /*000a*/ 	.short	(.L_13 - .L_12)
.L_12:
        /*000c*/ 	.word	0x00000000
        /*0010*/ 	.short	0x0007
        /*0012*/ 	.short	0x0038
        /*0014*/ 	.byte	0x00, 0xf0, 0x11, 0x00


	//----- nvinfo : EIATTR_KPARAM_INFO
	.align		4
.L_13:
        /*0018*/ 	.byte	0x04, 0x17
        /*001a*/ 	.short	(.L_15 - .L_14)
.L_14:
        /*001c*/ 	.word	0x00000000
        /*0020*/ 	.short	0x0006
        /*0022*/ 	.short	0x0030
        /*0024*/ 	.byte	0x00, 0xf4, 0x21, 0x00


	//----- nvinfo : EIATTR_KPARAM_INFO
	.align		4
.L_15:
        /*0028*/ 	.byte	0x04, 0x17
        /*002a*/ 	.short	(.L_17 - .L_16)
.L_16:
        /*002c*/ 	.word	0x00000000
        /*0030*/ 	.short	0x0005
        /*0032*/ 	.short	0x0028
        /*0034*/ 	.byte	0x00, 0xf4, 0x21, 0x00


	//----- nvinfo : EIATTR_KPARAM_INFO
	.align		4
.L_17:
        /*0038*/ 	.byte	0x04, 0x17
        /*003a*/ 	.short	(.L_19 - .L_18)
.L_18:
        /*003c*/ 	.word	0x00000000
        /*0040*/ 	.short	0x0004
        /*0042*/ 	.short	0x0020
        /*0044*/ 	.byte	0x00, 0xf4, 0x21, 0x00


	//----- nvinfo : EIATTR_KPARAM_INFO
	.align		4
.L_19:
        /*0048*/ 	.byte	0x04, 0x17
        /*004a*/ 	.short	(.L_21 - .L_20)
.L_20:
        /*004c*/ 	.word	0x00000000
        /*0050*/ 	.short	0x0003
        /*0052*/ 	.short	0x0018
        /*0054*/ 	.byte	0x00, 0xf4, 0x21, 0x00


	//----- nvinfo : EIATTR_KPARAM_INFO
	.align		4
.L_21:
        /*0058*/ 	.byte	0x04, 0x17
        /*005a*/ 	.short	(.L_23 - .L_22)
.L_22:
        /*005c*/ 	.word	0x00000000
        /*0060*/ 	.short	0x0002
        /*0062*/ 	.short	0x0010
        /*0064*/ 	.byte	0x00, 0xf4, 0x21, 0x00


	//----- nvinfo : EIATTR_KPARAM_INFO
	.align		4
.L_23:
        /*0068*/ 	.byte	0x04, 0x17
        /*006a*/ 	.short	(.L_25 - .L_24)
.L_24:
        /*006c*/ 	.word	0x00000000
        /*0070*/ 	.short	0x0001
        /*0072*/ 	.short	0x0008
        /*0074*/ 	.byte	0x00, 0xf4, 0x21, 0x00


	//----- nvinfo : EIATTR_KPARAM_INFO
	.align		4
.L_25:
        /*0078*/ 	.byte	0x04, 0x17
        /*007a*/ 	.short	(.L_27 - .L_26)
.L_26:
        /*007c*/ 	.word	0x00000000
        /*0080*/ 	.short	0x0000
        /*0082*/ 	.short	0x0000
        /*0084*/ 	.byte	0x00, 0xf4, 0x21, 0x00


	//----- nvinfo : EIATTR_SPARSE_MMA_MASK
	.align		4
.L_27:
        /*0088*/ 	.byte	0x03, 0x50
        /*008a*/ 	.short	0x0000


	//----- nvinfo : EIATTR_MAXREG_COUNT
	.align		4
        /*008c*/ 	.byte	0x03, 0x1b
        /*008e*/ 	.short	0x00ff


	//----- nvinfo : EIATTR_EXIT_INSTR_OFFSETS
	.align		4
        /*0090*/ 	.byte	0x04, 0x1c
        /*0092*/ 	.short	(.L_29 - .L_28)


	//   ....[0]....
.L_28:
        /*0094*/ 	.word	0x00000420


	//----- nvinfo : EIATTR_REQNTID
	.align		4
.L_29:
        /*0098*/ 	.byte	0x04, 0x10
        /*009a*/ 	.short	(.L_31 - .L_30)
.L_30:
        /*009c*/ 	.word	0x00000100
        /*00a0*/ 	.word	0x00000001
        /*00a4*/ 	.word	0x00000001


	//----- nvinfo : EIATTR_CBANK_PARAM_SIZE
	.align		4
.L_31:
        /*00a8*/ 	.byte	0x03, 0x19
        /*00aa*/ 	.short	0x003c


	//----- nvinfo : EIATTR_PARAM_CBANK
	.align		4
        /*00ac*/ 	.byte	0x04, 0x0a
        /*00ae*/ 	.short	(.L_33 - .L_32)
	.align		4
.L_32:
        /*00b0*/ 	.word	index@(.nv.constant0.triton_poi_fused__native_batch_norm_legit_no_training_add_relu_43)
        /*00b4*/ 	.short	0x0210
        /*00b6*/ 	.short	0x003c


	//----- nvinfo : EIATTR_SW_WAR
	.align		4
.L_33:
        /*00b8*/ 	.byte	0x04, 0x36
        /*00ba*/ 	.short	(.L_35 - .L_34)
.L_34:
        /*00bc*/ 	.word	0x00000008
.L_35:


//--------------------- .nv.callgraph             --------------------------
	.section	.nv.callgraph,"",@"SHT_CUDA_CALLGRAPH"
	.align	4
	.sectionentsize	8
	.align		4
        /*0000*/ 	.word	0x00000000
	.align		4
        /*0004*/ 	.word	0xffffffff
	.align		4
        /*0008*/ 	.word	0x00000000
	.align		4
        /*000c*/ 	.word	0xfffffffe
	.align		4
        /*0010*/ 	.word	0x00000000
	.align		4
        /*0014*/ 	.word	0xfffffffd
	.align		4
        /*0018*/ 	.word	0x00000000
	.align		4
        /*001c*/ 	.word	0xfffffffc


//--------------------- .nv.constant4             --------------------------
	.section	.nv.constant4,"a",@progbits
	.align	8
	.align		8
.nv.constant4:
        /*0000*/ 	.dword	_$_str
	.align		8
        /*0008*/ 	.dword	_$_str_$_2


//--------------------- .text.triton_poi_fused__native_batch_norm_legit_no_training_add_relu_43 --------------------------
	.section	.text.triton_poi_fused__native_batch_norm_legit_no_training_add_relu_43,"ax",@progbits
	.align	128
        .global         triton_poi_fused__native_batch_norm_legit_no_training_add_relu_43
        .type           triton_poi_fused__native_batch_norm_legit_no_training_add_relu_43,@function
        .size           triton_poi_fused__native_batch_norm_legit_no_training_add_relu_43,(.L_x_1 - triton_poi_fused__native_batch_norm_legit_no_training_add_relu_43)
        .other          triton_poi_fused__native_batch_norm_legit_no_training_add_relu_43,@"STO_CUDA_ENTRY STV_DEFAULT"
triton_poi_fused__native_batch_norm_legit_no_training_add_relu_43:
.text.triton_poi_fused__native_batch_norm_legit_no_training_add_relu_43:
[----:B------:R-:W-:Y:S01]  /*0000*/  LDC R1, c[0x0][0x28] ;  /* 0x00000a00ff017b82 */ /* 0x000fe20000000800 */
[----:B------:R-:W1:Y:S07]  /*0010*/  S2R R0, SR_TID.X ;  /* 0x0000000000007919 */ /* 0x000e6e0000002100 */
[----:B------:R-:W2:Y:S01]  /*0020*/  LDC.64 R2, c[0x0][0x228] ;  /* 0x00008a00ff027b82 */ /* 0x000ea20000000a00 */
[----:B------:R-:W-:Y:S01]  /*0030*/  ULDC.64 UR4, c[0x0][0x208] ;  /* 0x0000820000047ab9 */ /* 0x000fe20000000a00 */
[----:B------:R-:W3:Y:S06]  /*0040*/  S2R R7, SR_CTAID.X ;  /* 0x0000000000077919 */ /* 0x000eec0000002500 */
[----:B------:R-:W4:Y:S08]  /*0050*/  LDC.64 R8, c[0x0][0x230] ;  /* 0x00008c00ff087b82 */ /* 0x000f300000000a00 */
[----:B------:R-:W5:Y:S08]  /*0060*/  LDC.64 R10, c[0x0][0x238] ;  /* 0x00008e00ff0a7b82 */ /* 0x000f700000000a00 */
[----:B------:R-:W4:Y:S01]  /*0070*/  LDC.64 R12, c[0x0][0x210] ;  /* 0x00008400ff0c7b82 */ /* 0x000f220000000a00 */
[----:B-1----:R-:W-:-:S02]  /*0080*/  SHF.L.U32 R0, R0, 0x1, RZ ;  /* 0x0000000100007819 */ /* 0x002fc400000006ff */
[----:B---3--:R-:W-:Y:S02]  /*0090*/  SHF.R.S32.HI R5, RZ, 0x16, R7 ;  /* 0x00000016ff057819 */ /* 0x008fe40000011407 */
[----:B------:R-:W-:Y:S02]  /*00a0*/  LOP3.LUT R0, R0, 0x1fe, RZ, 0xc0, !PT ;  /* 0x000001fe00007812 */ /* 0x000fe400078ec0ff */
[----:B------:R-:W-:Y:S02]  /*00b0*/  SGXT R5, R5, 0x1 ;  /* 0x000000010505781a */ /* 0x000fe40000000200 */
[----:B------:R-:W-:Y:S02]  /*00c0*/  LEA R0, R7, R0, 0x9 ;  /* 0x0000000007007211 */ /* 0x000fe400078e48ff */
[----:B------:R-:W1:Y:S02]  /*00d0*/  LDC.64 R6, c[0x0][0x220] ;  /* 0x00008800ff067b82 */ /* 0x000e640000000a00 */
[----:B------:R-:W-:-:S04]  /*00e0*/  LEA.HI R5, R5, R0, RZ, 0xc ;  /* 0x0000000005057211 */ /* 0x000fc800078f60ff */
[----:B------:R-:W-:-:S04]  /*00f0*/  LOP3.LUT R5, R5, 0xfffff000, RZ, 0xc0, !PT ;  /* 0xfffff00005057812 */ /* 0x000fc800078ec0ff */
[----:B------:R-:W-:Y:S02]  /*0100*/  IADD3 R15, R0, -R5, RZ ;  /* 0x80000005000f7210 */ /* 0x000fe40007ffe0ff */
[----:B------:R-:W3:Y:S03]  /*0110*/  LDC.64 R4, c[0x0][0x218] ;  /* 0x00008600ff047b82 */ /* 0x000ee60000000a00 */
[----:B--2---:R-:W-:-:S06]  /*0120*/  IMAD.WIDE R2, R15, 0x4, R2 ;  /* 0x000000040f027825 */ /* 0x004fcc00078e0202 */
[----:B------:R-:W2:Y:S01]  /*0130*/  LDG.E.EL.64 R2, desc[UR4][R2.64] ;  /* 0x0000000402027981 */ /* 0x000ea2000c2e1b00 */
[----:B-1----:R-:W-:-:S04]  /*0140*/  IMAD.WIDE R6, R15, 0x4, R6 ;  /* 0x000000040f067825 */ /* 0x002fc800078e0206 */
[C---:B----4-:R-:W-:Y:S02]  /*0150*/  IMAD.WIDE R8, R15.reuse, 0x4, R8 ;  /* 0x000000040f087825 */ /* 0x050fe400078e0208 */
[----:B------:R-:W4:Y:S02]  /*0160*/  LDG.E.EL.64 R6, desc[UR4][R6.64] ;  /* 0x0000000406067981 */ /* 0x000f24000c2e1b00 */
[----:B-----5:R-:W-:Y:S02]  /*0170*/  IMAD.WIDE R10, R15, 0x4, R10 ;  /* 0x000000040f0a7825 */ /* 0x020fe400078e020a */
[----:B------:R-:W5:Y:S02]  /*0180*/  LDG.E.EL.64 R8, desc[UR4][R8.64] ;  /* 0x0000000408087981 */ /* 0x000f64000c2e1b00 */
[C---:B---3--:R-:W-:Y:S02]  /*0190*/  IMAD.WIDE R4, R0.reuse, 0x4, R4 ;  /* 0x0000000400047825 */ /* 0x048fe400078e0204 */
[----:B------:R-:W5:Y:S04]  /*01a0*/  LDG.E.EL.64 R10, desc[UR4][R10.64] ;  /* 0x000000040a0a7981 */ /* 0x000f68000c2e1b00 */
[----:B------:R-:W4:Y:S01]  /*01b0*/  LDG.E.64 R4, desc[UR4][R4.64] ;  /* 0x0000000404047981 */ /* 0x000f22000c1e1b00 */
[----:B0-----:R-:W-:-:S06]  /*01c0*/  IMAD.WIDE R12, R0, 0x4, R12 ;  /* 0x00000004000c7825 */ /* 0x001fcc00078e020c */
[----:B------:R-:W3:Y:S01]  /*01d0*/  LDG.E.64 R12, desc[UR4][R12.64] ;  /* 0x000000040c0c7981 */ /* 0x000ee2000c1e1b00 */
[----:B------:R-:W-:Y:S01]  /*01e0*/  HFMA2.MMA R16, -RZ, RZ, 1.625, 0 ;  /* 0x3e800000ff107435 */ /* 0x000fe200000001ff */
[----:B--2---:R-:W-:Y:S01]  /*01f0*/  FADD R2, R2, 9.9999997473787516356e-06 ;  /* 0x3727c5ac02027421 */ /* 0x004fe20000000000 */
[----:B------:R-:W-:-:S03]  /*0200*/  FADD R3, R3, 9.9999997473787516356e-06 ;  /* 0x3727c5ac03037421 */ /* 0x000fc60000000000 */
[----:B------:R-:W0:Y:S08]  /*0210*/  MUFU.SQRT R14, R2 ;  /* 0x00000002000e7308 */ /* 0x000e300000002000 */
[----:B------:R1:W2:Y:S01]  /*0220*/  MUFU.SQRT R15, R3 ;  /* 0x00000003000f7308 */ /* 0x0002a20000002000 */
[C---:B0-----:R-:W-:Y:S02]  /*0230*/  FSETP.GT.AND P0, PT, R14.reuse, 8.50705917302346158658e+37, PT ;  /* 0x7e8000000e00780b */ /* 0x041fe40003f04000 */
[----:B------:R-:W-:Y:S01]  /*0240*/  FSETP.GEU.AND P2, PT, R14, 1.175494350822287508e-38, PT ;  /* 0x008000000e00780b */ /* 0x000fe20003f4e000 */
[----:B-1----:R-:W0:Y:S01]  /*0250*/  LDC.64 R2, c[0x0][0x240] ;  /* 0x00009000ff027b82 */ /* 0x002e220000000a00 */
[----:B--2---:R-:W-:-:S02]  /*0260*/  FSETP.GT.AND P1, PT, R15, 8.50705917302346158658e+37, PT ;  /* 0x7e8000000f00780b */ /* 0x004fc40003f24000 */
[----:B------:R-:W-:-:S07]  /*0270*/  FSETP.GEU.AND P3, PT, R15, 1.175494350822287508e-38, PT ;  /* 0x008000000f00780b */ /* 0x000fce0003f6e000 */
[----:B------:R-:W-:-:S04]  /*0280*/  @P0 FMUL R14, R14, 0.25 ;  /* 0x3e8000000e0e0820 */ /* 0x000fc80000400000 */
[----:B------:R-:W-:Y:S01]  /*0290*/  @!P2 FMUL R14, R14, 16777216 ;  /* 0x4b8000000e0ea820 */ /* 0x000fe20000400000 */
[----:B------:R-:W-:-:S04]  /*02a0*/  @P1 FMUL R15, R15, 0.25 ;  /* 0x3e8000000f0f1820 */ /* 0x000fc80000400000 */
[----:B------:R-:W-:Y:S01]  /*02b0*/  @!P3 FMUL R15, R15, 16777216 ;  /* 0x4b8000000f0fb820 */ /* 0x000fe20000400000 */
[----:B------:R-:W1:Y:S01]  /*02c0*/  MUFU.RCP R14, R14 ;  /* 0x0000000e000e7308 */ /* 0x000e620000001000 */
[----:B------:R-:W-:-:S07]  /*02d0*/  FSEL R17, R16, 1, P0 ;  /* 0x3f80000010117808 */ /* 0x000fce0000000000 */
[----:B------:R-:W2:Y:S01]  /*02e0*/  MUFU.RCP R15, R15 ;  /* 0x0000000f000f7308 */ /* 0x000ea20000001000 */
[----:B------:R-:W-:Y:S01]  /*02f0*/  FSEL R16, R16, 1, P1 ;  /* 0x3f80000010107808 */ /* 0x000fe20000800000 */
[----:B------:R-:W-:Y:S01]  /*0300*/  @!P2 FMUL R17, R17, 16777216 ;  /* 0x4b8000001111a820 */ /* 0x000fe20000400000 */
[----:B----4-:R-:W-:-:S03]  /*0310*/  FADD R4, R4, -R6 ;  /* 0x8000000604047221 */ /* 0x010fc60000000000 */
[----:B------:R-:W-:Y:S01]  /*0320*/  @!P3 FMUL R16, R16, 16777216 ;  /* 0x4b8000001010b820 */ /* 0x000fe20000400000 */
[----:B-1----:R-:W-:Y:S01]  /*0330*/  FMUL R17, R14, R17 ;  /* 0x000000110e117220 */ /* 0x002fe20000400000 */
[----:B------:R-:W-:-:S03]  /*0340*/  FADD R5, R5, -R7 ;  /* 0x8000000705057221 */ /* 0x000fc60000000000 */
[----:B------:R-:W-:Y:S01]  /*0350*/  FMUL R17, R4, R17 ;  /* 0x0000001104117220 */ /* 0x000fe20000400000 */
[----:B--2---:R-:W-:-:S03]  /*0360*/  FMUL R16, R15, R16 ;  /* 0x000000100f107220 */ /* 0x004fc60000400000 */
[----:B-----5:R-:W-:Y:S01]  /*0370*/  FFMA R17, R8, R17, R10 ;  /* 0x0000001108117223 */ /* 0x020fe2000000000a */
[----:B------:R-:W-:-:S04]  /*0380*/  FMUL R16, R5, R16 ;  /* 0x0000001005107220 */ /* 0x000fc80000400000 */
[----:B------:R-:W-:Y:S01]  /*0390*/  FFMA R16, R9, R16, R11 ;  /* 0x0000001009107223 */ /* 0x000fe2000000000b */
[----:B---3--:R-:W-:Y:S01]  /*03a0*/  FSETP.GEU.AND P0, PT, R17, -R12, PT ;  /* 0x8000000c1100720b */ /* 0x008fe20003f0e000 */
[----:B------:R-:W-:Y:S02]  /*03b0*/  FADD R12, R12, R17 ;  /* 0x000000110c0c7221 */ /* 0x000fe40000000000 */
[----:B------:R-:W-:Y:S01]  /*03c0*/  FADD R4, R13, R16 ;  /* 0x000000100d047221 */ /* 0x000fe20000000000 */
[----:B------:R-:W-:Y:S01]  /*03d0*/  FSETP.GEU.AND P1, PT, R16, -R13, PT ;  /* 0x8000000d1000720b */ /* 0x000fe20003f2e000 */
[----:B0-----:R-:W-:Y:S01]  /*03e0*/  IMAD.WIDE R2, R0, 0x4, R2 ;  /* 0x0000000400027825 */ /* 0x001fe200078e0202 */
[----:B------:R-:W-:Y:S02]  /*03f0*/  FSEL R12, R12, RZ, P0 ;  /* 0x000000ff0c0c7208 */ /* 0x000fe40000000000 */
[----:B------:R-:W-:-:S05]  /*0400*/  FSEL R13, R4, RZ, P1 ;  /* 0x000000ff040d7208 */ /* 0x000fca0000800000 */
[----:B------:R-:W-:Y:S01]  /*0410*/  STG.E.64 desc[UR4][R2.64], R12 ;  /* 0x0000000c02007986 */ /* 0x000fe2000c101b04 */
[----:B------:R-:W-:Y:S05]  /*0420*/  EXIT ;  /* 0x000000000000794d */ /* 0x000fea0003800000 */
.L_x_0:
[----:B------:R-:W-:-:S00]  /*0430*/  BRA `(.L_x_0) ;  /* 0xfffffffc00fc7947 */ /* 0x000fc0000383ffff */
[----:B------:R-:W-:-:S00]  /*0440*/  NOP ;  /* 0x0000000000007918 */ /* 0x000fc00000000000 */
        /* <DEDUP_REMOVED lines=11> */
.L_x_1:


//--------------------- .nv.global.init           --------------------------
	.section	.nv.global.init,"aw",@progbits
.nv.global.init:
	.type		_$_str,@object
	.size		_$_str,(_$_str_$_2 - _$_str)
_$_str:
        /*0000*/ 	.byte	0x5f, 0x5f, 0x43, 0x55, 0x44, 0x41, 0x5f, 0x46, 0x54, 0x5a, 0x00
	.type		_$_str_$_2,@object
	.size		_$_str_$_2,(.L_1 - _$_str_$_2)
_$_str_$_2:
        /*000b*/ 	.byte	0x5f, 0x5f, 0x43, 0x55, 0x44, 0x41, 0x5f, 0x50, 0x52, 0x45, 0x43, 0x5f, 0x53, 0x51, 0x52, 0x54
        /*001b*/ 	.byte	0x00
.L_1:


//--------------------- .nv.constant0.triton_poi_fused__native_batch_norm_legit_no_training_add_relu_43 --------------------------
	.section	.nv.constant0.triton_poi_fused__native_batch_norm_legit_no_training_add_relu_43,"a",@progbits
	.sectionflags	@""
	.align	4
.nv.constant0.triton_poi_fused__native_batch_norm_legit_no_training_add_relu_43:
	.zero		588
